	.headerflags	@"EF_CUDA_TEXMODE_UNIFIED EF_CUDA_64BIT_ADDRESS EF_CUDA_ACCELERATORS EF_CUDA_SM90 EF_CUDA_VIRTUAL_SM(EF_CUDA_SM90)"
	.elftype	@"ET_EXEC"


//--------------------- .nv.info                  --------------------------
	.section	.nv.info,"",@"SHT_CUDA_INFO"
	.align	4


	//----- nvinfo : EIATTR_REGCOUNT
	.align		4
        /*0000*/ 	.byte	0x04, 0x2f
        /*0002*/ 	.short	(.L_1 - .L_0)
	.align		4
.L_0:
        /*0004*/ 	.word	index@(triton_poi_fused_clone_20)
        /*0008*/ 	.word	0x0000000c


	//----- nvinfo : EIATTR_MIN_STACK_SIZE
	.align		4
.L_1:
        /*000c*/ 	.byte	0x04, 0x12
        /*000e*/ 	.short	(.L_3 - .L_2)
	.align		4
.L_2:
        /*0010*/ 	.word	index@(triton_poi_fused_clone_20)
        /*0014*/ 	.word	0x00000000


	//----- nvinfo : EIATTR_FRAME_SIZE
	.align		4
.L_3:
        /*0018*/ 	.byte	0x04, 0x11
        /*001a*/ 	.short	(.L_5 - .L_4)
	.align		4
.L_4:
        /*001c*/ 	.word	index@(triton_poi_fused_clone_20)
        /*0020*/ 	.word	0x00000000


	//----- nvinfo : EIATTR_MIN_STACK_SIZE
	.align		4
.L_5:
        /*0024*/ 	.byte	0x04, 0x12
        /*0026*/ 	.short	(.L_7 - .L_6)
	.align		4
.L_6:
        /*0028*/ 	.word	index@(triton_poi_fused_clone_20)
        /*002c*/ 	.word	0x00000000
.L_7:


//--------------------- .nv.info.triton_poi_fused_clone_20 --------------------------
	.section	.nv.info.triton_poi_fused_clone_20,"",@"SHT_CUDA_INFO"
	.sectionflags	@""
	.align	4


	//----- nvinfo : EIATTR_CUDA_API_VERSION
	.align		4
        /*0000*/ 	.byte	0x04, 0x37
        /*0002*/ 	.short	(.L_9 - .L_8)
.L_8:
        /*0004*/ 	.word	0x0000007c


	//----- nvinfo : EIATTR_KPARAM_INFO
	.align		4
.L_9:
        /*0008*/ 	.byte	0x04, 0x17
        /*000a*/ 	.short	(.L_11 - .L_10)
.L_10:
        /*000c*/ 	.word	0x00000000
        /*0010*/ 	.short	0x0002
        /*0012*/ 	.short	0x0010
        /*0014*/ 	.byte	0x00, 0xf0, 0x11, 0x00


	//----- nvinfo : EIATTR_KPARAM_INFO
	.align		4
.L_11:
        /*0018*/ 	.byte	0x04, 0x17
        /*001a*/ 	.short	(.L_13 - .L_12)
.L_12:
        /*001c*/ 	.word	0x00000000
        /*0020*/ 	.short	0x0001
        /*0022*/ 	.short	0x0008
        /*0024*/ 	.byte	0x00, 0xf4, 0x21, 0x00


	//----- nvinfo : EIATTR_KPARAM_INFO
	.align		4
.L_13:
        /*0028*/ 	.byte	0x04, 0x17
        /*002a*/ 	.short	(.L_15 - .L_14)
.L_14:
        /*002c*/ 	.word	0x00000000
        /*0030*/ 	.short	0x0000
        /*0032*/ 	.short	0x0000
        /*0034*/ 	.byte	0x00, 0xf4, 0x21, 0x00


	//----- nvinfo : EIATTR_SPARSE_MMA_MASK
	.align		4
.L_15:
        /*0038*/ 	.byte	0x03, 0x50
        /*003a*/ 	.short	0x0000


	//----- nvinfo : EIATTR_MAXREG_COUNT
	.align		4
        /*003c*/ 	.byte	0x03, 0x1b
        /*003e*/ 	.short	0x00ff


	//----- nvinfo : EIATTR_EXIT_INSTR_OFFSETS
	.align		4
        /*0040*/ 	.byte	0x04, 0x1c
        /*0042*/ 	.short	(.L_17 - .L_16)


	//   ....[0]....
.L_16:
        /*0044*/ 	.word	0x00000100


	//   ....[1]....
        /*0048*/ 	.word	0x00000120


	//----- nvinfo : EIATTR_REQNTID
	.align		4
.L_17:
        /*004c*/ 	.byte	0x04, 0x10
        /*004e*/ 	.short	(.L_19 - .L_18)
.L_18:
        /*0050*/ 	.word	0x00000020
        /*0054*/ 	.word	0x00000001
        /*0058*/ 	.word	0x00000001


	//----- nvinfo : EIATTR_CBANK_PARAM_SIZE
	.align		4
.L_19:
        /*005c*/ 	.byte	0x03, 0x19
        /*005e*/ 	.short	0x0014


	//----- nvinfo : EIATTR_PARAM_CBANK
	.align		4
        /*0060*/ 	.byte	0x04, 0x0a
        /*0062*/ 	.short	(.L_21 - .L_20)
	.align		4
.L_20:
        /*0064*/ 	.word	index@(.nv.constant0.triton_poi_fused_clone_20)
        /*0068*/ 	.short	0x0210
        /*006a*/ 	.short	0x0014


	//----- nvinfo : EIATTR_SW_WAR
	.align		4
.L_21:
        /*006c*/ 	.byte	0x04, 0x36
        /*006e*/ 	.short	(.L_23 - .L_22)
.L_22:
        /*0070*/ 	.word	0x00000008
.L_23:


//--------------------- .nv.callgraph             --------------------------
	.section	.nv.callgraph,"",@"SHT_CUDA_CALLGRAPH"
	.align	4
	.sectionentsize	8
	.align		4
        /*0000*/ 	.word	0x00000000
	.align		4
        /*0004*/ 	.word	0xffffffff
	.align		4
        /*0008*/ 	.word	0x00000000
	.align		4
        /*000c*/ 	.word	0xfffffffe
	.align		4
        /*0010*/ 	.word	0x00000000
	.align		4
        /*0014*/ 	.word	0xfffffffd
	.align		4
        /*0018*/ 	.word	0x00000000
	.align		4
        /*001c*/ 	.word	0xfffffffc


//--------------------- .text.triton_poi_fused_clone_20 --------------------------
	.section	.text.triton_poi_fused_clone_20,"ax",@progbits
	.align	128
        .global         triton_poi_fused_clone_20
        .type           triton_poi_fused_clone_20,@function
        .size           triton_poi_fused_clone_20,(.L_x_1 - triton_poi_fused_clone_20)
        .other          triton_poi_fused_clone_20,@"STO_CUDA_ENTRY STV_DEFAULT"
triton_poi_fused_clone_20:
.text.triton_poi_fused_clone_20:
[----:B------:R-:W0:Y:S02]  /*0000*/  LDC R1, c[0x0][0x28] ;  /* 0x00000a00ff017b82 */ /* 0x000e240000000800 */
[----:B------:R-:W1:Y:S01]  /*0010*/  S2R R6, SR_TID.X ;  /* 0x0000000000067919 */ /* 0x000e620000002100 */
[----:B------:R-:W2:Y:S01]  /*0020*/  LDC.64 R2, c[0x0][0x210] ;  /* 0x00008400ff027b82 */ /* 0x000ea20000000a00 */
[----:B------:R-:W-:Y:S01]  /*0030*/  IMAD.MOV.U32 R9, RZ, RZ, RZ ;  /* 0x000000ffff097224 */ /* 0x000fe200078e00ff */
[----:B------:R-:W-:Y:S01]  /*0040*/  ULDC.64 UR4, c[0x0][0x208] ;  /* 0x0000820000047ab9 */ /* 0x000fe20000000a00 */
[----:B------:R-:W3:Y:S01]  /*0050*/  S2R R7, SR_CTAID.X ;  /* 0x0000000000077919 */ /* 0x000ee20000002500 */
[----:B-1----:R-:W-:-:S05]  /*0060*/  LOP3.LUT R0, R6, 0x7, RZ, 0xc0, !PT ;  /* 0x0000000706007812 */ /* 0x002fca00078ec0ff */
[----:B---3--:R-:W-:-:S05]  /*0070*/  IMAD R7, R7, 0x8, R0 ;  /* 0x0000000807077824 */ /* 0x008fca00078e0200 */
[C---:B------:R-:W-:Y:S02]  /*0080*/  ISETP.GE.AND P0, PT, R7.reuse, 0x8, PT ;  /* 0x000000080700780c */ /* 0x040fe40003f06270 */
[----:B------:R-:W-:-:S05]  /*0090*/  SHF.L.U32 R5, R7, 0x4, RZ ;  /* 0x0000000407057819 */ /* 0x000fca00000006ff */
[----:B--2---:R-:W-:Y:S02]  /*00a0*/  IMAD.WIDE R2, R5, 0x4, R2 ;  /* 0x0000000405027825 */ /* 0x004fe400078e0202 */
[----:B------:R-:W1:Y:S04]  /*00b0*/  LDC.64 R4, c[0x0][0x218] ;  /* 0x00008600ff047b82 */ /* 0x000e680000000a00 */
[----:B------:R2:W5:Y:S01]  /*00c0*/  @!P0 LDG.E.EL R9, desc[UR4][R2.64+0x14] ;  /* 0x0000140402098981 */ /* 0x000562000c2e1900 */
[----:B------:R-:W-:-:S04]  /*00d0*/  LOP3.LUT P0, RZ, R6, 0x18, RZ, 0xc0, !PT ;  /* 0x0000001806ff7812 */ /* 0x000fc8000780c0ff */
[C---:B------:R-:W-:Y:S01]  /*00e0*/  ISETP.LT.AND P0, PT, R7.reuse, 0x8, !P0 ;  /* 0x000000080700780c */ /* 0x040fe20004701270 */
[----:B-1----:R-:W-:-:S12]  /*00f0*/  IMAD.WIDE R4, R7, 0x4, R4 ;  /* 0x0000000407047825 */ /* 0x002fd800078e0204 */
[----:B--2---:R-:W-:Y:S05]  /*0100*/  @!P0 EXIT ;  /* 0x000000000000894d */ /* 0x004fea0003800000 */
[----:B-----5:R-:W-:Y:S01]  /*0110*/  STG.E desc[UR4][R4.64], R9 ;  /* 0x0000000904007986 */ /* 0x020fe2000c101904 */
[----:B------:R-:W-:Y:S05]  /*0120*/  EXIT ;  /* 0x000000000000794d */ /* 0x000fea0003800000 */
.L_x_0:
[----:B------:R-:W-:-:S00]  /*0130*/  BRA `(.L_x_0) ;  /* 0xfffffffc00fc7947 */ /* 0x000fc0000383ffff */
[----:B------:R-:W-:-:S00]  /*0140*/  NOP ;  /* 0x0000000000007918 */ /* 0x000fc00000000000 */
        /* <DEDUP_REMOVED lines=11> */
.L_x_1:


//--------------------- .nv.constant0.triton_poi_fused_clone_20 --------------------------
	.section	.nv.constant0.triton_poi_fused_clone_20,"a",@progbits
	.sectionflags	@""
	.align	4
.nv.constant0.triton_poi_fused_clone_20:
	.zero		548
